//
// Generated by NVIDIA NVVM Compiler
//
// Compiler Build ID: CL-36424714
// Cuda compilation tools, release 13.0, V13.0.88
// Based on NVVM 20.0.0
//

.version 9.0
.target sm_100
.address_size 64

	// .globl	_Z6invertPci

.visible .entry _Z6invertPci(
	.param .u64 .ptr .align 1 _Z6invertPci_param_0,
	.param .u32 _Z6invertPci_param_1
)
{
	.reg .pred 	%p<8>;
	.reg .b16 	%rs<6>;
	.reg .b32 	%r<11>;
	.reg .b64 	%rd<5>;

	ld.param.u64 	%rd3, [_Z6invertPci_param_0];
	ld.param.u32 	%r6, [_Z6invertPci_param_1];
	mov.u32 	%r1, %ntid.x;
	mov.u32 	%r7, %ctaid.x;
	mov.u32 	%r8, %tid.x;
	mad.lo.s32 	%r10, %r7, %r1, %r8;
	setp.ge.s32 	%p1, %r10, %r6;
	@%p1 bra 	$L__BB0_12;
	mov.u32 	%r9, %nctaid.x;
	mul.lo.s32 	%r3, %r9, %r1;
	cvta.to.global.u64 	%rd1, %rd3;
$L__BB0_2:
	cvt.s64.s32 	%rd4, %r10;
	add.s64 	%rd2, %rd1, %rd4;
	ld.global.u8 	%rs1, [%rd2];
	setp.gt.s16 	%p2, %rs1, 70;
	@%p2 bra 	$L__BB0_6;
	setp.eq.s16 	%p5, %rs1, 65;
	@%p5 bra 	$L__BB0_9;
	setp.eq.s16 	%p6, %rs1, 67;
	@%p6 bra 	$L__BB0_5;
	bra.uni 	$L__BB0_11;
$L__BB0_5:
	mov.b16 	%rs4, 71;
	st.global.u8 	[%rd2], %rs4;
	bra.uni 	$L__BB0_11;
$L__BB0_6:
	setp.eq.s16 	%p3, %rs1, 71;
	@%p3 bra 	$L__BB0_10;
	setp.eq.s16 	%p4, %rs1, 84;
	@%p4 bra 	$L__BB0_8;
	bra.uni 	$L__BB0_11;
$L__BB0_8:
	mov.b16 	%rs2, 65;
	st.global.u8 	[%rd2], %rs2;
	bra.uni 	$L__BB0_11;
$L__BB0_9:
	mov.b16 	%rs5, 84;
	st.global.u8 	[%rd2], %rs5;
	bra.uni 	$L__BB0_11;
$L__BB0_10:
	mov.b16 	%rs3, 67;
	st.global.u8 	[%rd2], %rs3;
$L__BB0_11:
	add.s32 	%r10, %r10, %r3;
	setp.lt.s32 	%p7, %r10, %r6;
	@%p7 bra 	$L__BB0_2;
$L__BB0_12:
	ret;

}


// ===== COMPILED SASS (sm_100) =====

	.target	sm_100

	.elftype	@"ET_EXEC"


//--------------------- .note.nv.tkinfo           --------------------------
	.section	.note.nv.tkinfo,"",@"SHT_NOTE"
	.sectionflags	@"SHF_NOTE_NV_TKINFO"
	.tkinfo
        /*0018*/ 	.word	0x00000002
        /*0030*/ 	.string	""
        /*0030*/ 	.string	"ptxas"
        /*0030*/ 	.string	"Cuda compilation tools, release 13.0, V13.0.88"
        /*0030*/ 	.string	"Build cuda_13.0.r13.0/compiler.36424714_0"
        /*0030*/ 	.string	"-arch sm_100 -m 64 "



//--------------------- .note.nv.cuinfo           --------------------------
	.section	.note.nv.cuinfo,"",@"SHT_NOTE"
	.sectionflags	@"SHF_NOTE_NV_CUINFO"
        /*0018*/ 	.short	0x0002
        /*001a*/ 	.short	0x0064
        /*001c*/ 	.short	0x0082
	.zero		2


//--------------------- .nv.info                  --------------------------
	.section	.nv.info,"",@"SHT_CUDA_INFO"
	.align	4


	//----- nvinfo : EIATTR_REGCOUNT
	.align		4
        /*0000*/ 	.byte	0x04, 0x2f
        /*0002*/ 	.short	(.L_1 - .L_0)
	.align		4
.L_0:
        /*0004*/ 	.word	index@(_Z6invertPci)
        /*0008*/ 	.word	0x00000007


	//----- nvinfo : EIATTR_FRAME_SIZE
	.align		4
.L_1:
        /*000c*/ 	.byte	0x04, 0x11
        /*000e*/ 	.short	(.L_3 - .L_2)
	.align		4
.L_2:
        /*0010*/ 	.word	index@(_Z6invertPci)
        /*0014*/ 	.word	0x00000000


	//----- nvinfo : EIATTR_MIN_STACK_SIZE
	.align		4
.L_3:
        /*0018*/ 	.byte	0x04, 0x12
        /*001a*/ 	.short	(.L_5 - .L_4)
	.align		4
.L_4:
        /*001c*/ 	.word	index@(_Z6invertPci)
        /*0020*/ 	.word	0x00000000
.L_5:


//--------------------- .nv.compat                --------------------------
	.section	.nv.compat,"",@"SHT_CUDA_COMPAT_INFO"
	.align	4
        /*0000*/ 	.byte	0x02, 0x09, 0x00, 0x00, 0x02, 0x02, 0x01, 0x00, 0x02, 0x05, 0x05, 0x00, 0x03, 0x07, 0x01, 0x01
        /*0010*/ 	.byte	0x02, 0x03, 0x00, 0x00, 0x02, 0x06, 0x01, 0x00, 0x04, 0x0b, 0x08, 0x00, 0x09, 0x00, 0x00, 0x00
        /*0020*/ 	.byte	0x00, 0x00, 0x00, 0x00


//--------------------- .nv.info._Z6invertPci     --------------------------
	.section	.nv.info._Z6invertPci,"",@"SHT_CUDA_INFO"
	.sectionflags	@""
	.align	4


	//----- nvinfo : EIATTR_CUDA_API_VERSION
	.align		4
        /*0000*/ 	.byte	0x04, 0x37
        /*0002*/ 	.short	(.L_7 - .L_6)
.L_6:
        /*0004*/ 	.word	0x00000082


	//----- nvinfo : EIATTR_KPARAM_INFO
	.align		4
.L_7:
        /*0008*/ 	.byte	0x04, 0x17
        /*000a*/ 	.short	(.L_9 - .L_8)
.L_8:
        /*000c*/ 	.word	0x00000000
        /*0010*/ 	.short	0x0001
        /*0012*/ 	.short	0x0008
        /*0014*/ 	.byte	0x00, 0xf0, 0x11, 0x00


	//----- nvinfo : EIATTR_KPARAM_INFO
	.align		4
.L_9:
        /*0018*/ 	.byte	0x04, 0x17
        /*001a*/ 	.short	(.L_11 - .L_10)
.L_10:
        /*001c*/ 	.word	0x00000000
        /*0020*/ 	.short	0x0000
        /*0022*/ 	.short	0x0000
        /*0024*/ 	.byte	0x00, 0xf5, 0x21, 0x00


	//----- nvinfo : EIATTR_SPARSE_MMA_MASK
	.align		4
.L_11:
        /*0028*/ 	.byte	0x03, 0x50
        /*002a*/ 	.short	0x0000


	//----- nvinfo : EIATTR_MAXREG_COUNT
	.align		4
        /*002c*/ 	.byte	0x03, 0x1b
        /*002e*/ 	.short	0x00ff


	//----- nvinfo : EIATTR_MERCURY_ISA_VERSION
	.align		4
        /*0030*/ 	.byte	0x03, 0x5f
        /*0032*/ 	.short	0x0101


	//----- nvinfo : EIATTR_VRC_CTA_INIT_COUNT
	.align		4
        /*0034*/ 	.byte	0x02, 0x4a
	.zero		1
	.zero		1


	//----- nvinfo : EIATTR_EXIT_INSTR_OFFSETS
	.align		4
        /*0038*/ 	.byte	0x04, 0x1c
        /*003a*/ 	.short	(.L_13 - .L_12)


	//   ....[0]....
.L_12:
        /*003c*/ 	.word	0x00000070


	//   ....[1]....
        /*0040*/ 	.word	0x000002a0


	//----- nvinfo : EIATTR_CRS_STACK_SIZE
	.align		4
.L_13:
        /*0044*/ 	.byte	0x04, 0x1e
        /*0046*/ 	.short	(.L_15 - .L_14)
.L_14:
        /*0048*/ 	.word	0x00000000


	//----- nvinfo : EIATTR_CBANK_PARAM_SIZE
	.align		4
.L_15:
        /*004c*/ 	.byte	0x03, 0x19
        /*004e*/ 	.short	0x000c


	//----- nvinfo : EIATTR_PARAM_CBANK
	.align		4
        /*0050*/ 	.byte	0x04, 0x0a
        /*0052*/ 	.short	(.L_17 - .L_16)
	.align		4
.L_16:
        /*0054*/ 	.word	index@(.nv.constant0._Z6invertPci)
        /*0058*/ 	.short	0x0380
        /*005a*/ 	.short	0x000c


	//----- nvinfo : EIATTR_SW_WAR
	.align		4
.L_17:
        /*005c*/ 	.byte	0x04, 0x36
        /*005e*/ 	.short	(.L_19 - .L_18)
.L_18:
        /*0060*/ 	.word	0x00000008
.L_19:


//--------------------- .nv.callgraph             --------------------------
	.section	.nv.callgraph,"",@"SHT_CUDA_CALLGRAPH"
	.align	4
	.sectionentsize	8
	.align		4
        /*0000*/ 	.word	0x00000000
	.align		4
        /*0004*/ 	.word	0xffffffff
	.align		4
        /*0008*/ 	.word	0x00000000
	.align		4
        /*000c*/ 	.word	0xfffffffe
	.align		4
        /*0010*/ 	.word	0x00000000
	.align		4
        /*0014*/ 	.word	0xfffffffd
	.align		4
        /*0018*/ 	.word	0x00000000
	.align		4
        /*001c*/ 	.word	0xfffffffc


//--------------------- .text._Z6invertPci        --------------------------
	.section	.text._Z6invertPci,"ax",@progbits
	.align	128
        .global         _Z6invertPci
        .type           _Z6invertPci,@function
        .size           _Z6invertPci,(.L_x_7 - _Z6invertPci)
        .other          _Z6invertPci,@"STO_CUDA_ENTRY STV_DEFAULT"
_Z6invertPci:
.text._Z6invertPci:
[----:B------:R-:W-:Y:S01]  /*0000*/  LDC R1, c[0x0][0x37c] ;  /* 0x0000df00ff017b82 */ /* 0x000fe20000000800 */
[----:B------:R-:W0:Y:S01]  /*0010*/  S2R R0, SR_CTAID.X ;  /* 0x0000000000007919 */ /* 0x000e220000002500 */
[----:B------:R-:W0:Y:S01]  /*0020*/  LDCU UR4, c[0x0][0x360] ;  /* 0x00006c00ff0477ac */ /* 0x000e220008000800 */
[----:B------:R-:W0:Y:S01]  /*0030*/  S2R R3, SR_TID.X ;  /* 0x0000000000037919 */ /* 0x000e220000002100 */
[----:B------:R-:W1:Y:S01]  /*0040*/  LDCU UR5, c[0x0][0x388] ;  /* 0x00007100ff0577ac */ /* 0x000e620008000800 */
[----:B0-----:R-:W-:-:S05]  /*0050*/  IMAD R0, R0, UR4, R3 ;  /* 0x0000000400007c24 */ /* 0x001fca000f8e0203 */
[----:B-1----:R-:W-:-:S13]  /*0060*/  ISETP.GE.AND P0, PT, R0, UR5, PT ;  /* 0x0000000500007c0c */ /* 0x002fda000bf06270 */
[----:B------:R-:W-:Y:S05]  /*0070*/  @P0 EXIT ;  /* 0x000000000000094d */ /* 0x000fea0003800000 */
[----:B------:R-:W0:Y:S01]  /*0080*/  LDCU UR5, c[0x0][0x370] ;  /* 0x00006e00ff0577ac */ /* 0x000e220008000800 */
[----:B------:R-:W1:Y:S01]  /*0090*/  LDCU.64 UR6, c[0x0][0x358] ;  /* 0x00006b00ff0677ac */ /* 0x000e620008000a00 */
[----:B------:R-:W2:Y:S01]  /*00a0*/  LDCU UR10, c[0x0][0x388] ;  /* 0x00007100ff0a77ac */ /* 0x000ea20008000800 */
[----:B------:R-:W3:Y:S01]  /*00b0*/  LDCU.64 UR8, c[0x0][0x380] ;  /* 0x00007000ff0877ac */ /* 0x000ee20008000a00 */
[----:B0-----:R-:W-:-:S12]  /*00c0*/  UIMAD UR4, UR4, UR5, URZ ;  /* 0x00000005040472a4 */ /* 0x001fd8000f8e02ff */
.L_x_5:
[----:B0123--:R-:W-:-:S04]  /*00d0*/  IADD3 R2, P0, PT, R0, UR8, RZ ;  /* 0x0000000800027c10 */ /* 0x00ffc8000ff1e0ff */
[----:B------:R-:W-:-:S05]  /*00e0*/  LEA.HI.X.SX32 R3, R0, UR9, 0x1, P0 ;  /* 0x0000000900037c11 */ /* 0x000fca00080f0eff */
[----:B-1----:R-:W3:Y:S01]  /*00f0*/  LDG.E.U8 R4, desc[UR6][R2.64] ;  /* 0x0000000602047981 */ /* 0x002ee2000c1e1100 */
[----:B------:R-:W-:Y:S01]  /*0100*/  VIADD R0, R0, UR4 ;  /* 0x0000000400007c36 */ /* 0x000fe20008000000 */
[----:B------:R-:W-:Y:S04]  /*0110*/  BSSY.RECONVERGENT B0, `(.L_x_0) ;  /* 0x0000017000007945 */ /* 0x000fe80003800200 */
[----:B--2---:R-:W-:Y:S02]  /*0120*/  ISETP.GE.AND P0, PT, R0, UR10, PT ;  /* 0x0000000a00007c0c */ /* 0x004fe4000bf06270 */
[----:B---3--:R-:W-:-:S13]  /*0130*/  ISETP.GT.AND P1, PT, R4, 0x46, PT ;  /* 0x000000460400780c */ /* 0x008fda0003f24270 */
[----:B------:R-:W-:Y:S05]  /*0140*/  @P1 BRA `(.L_x_1) ;  /* 0x0000000000281947 */ /* 0x000fea0003800000 */
[----:B------:R-:W-:-:S13]  /*0150*/  ISETP.NE.AND P1, PT, R4, 0x41, PT ;  /* 0x000000410400780c */ /* 0x000fda0003f25270 */
[----:B------:R-:W-:Y:S05]  /*0160*/  @!P1 BRA `(.L_x_2) ;  /* 0x0000000000149947 */ /* 0x000fea0003800000 */
[----:B------:R-:W-:-:S13]  /*0170*/  ISETP.NE.AND P1, PT, R4, 0x43, PT ;  /* 0x000000430400780c */ /* 0x000fda0003f25270 */
[----:B------:R-:W-:Y:S05]  /*0180*/  @P1 BRA `(.L_x_3) ;  /* 0x00000000003c1947 */ /* 0x000fea0003800000 */
[----:B------:R-:W-:-:S05]  /*0190*/  IMAD.MOV.U32 R4, RZ, RZ, 0x47 ;  /* 0x00000047ff047424 */ /* 0x000fca00078e00ff */
[----:B------:R1:W-:Y:S01]  /*01a0*/  STG.E.U8 desc[UR6][R2.64], R4 ;  /* 0x0000000402007986 */ /* 0x0003e2000c101106 */
[----:B------:R-:W-:Y:S05]  /*01b0*/  BRA `(.L_x_3) ;  /* 0x0000000000307947 */ /* 0x000fea0003800000 */
.L_x_2:
[----:B------:R-:W-:-:S05]  /*01c0*/  IMAD.MOV.U32 R4, RZ, RZ, 0x54 ;  /* 0x00000054ff047424 */ /* 0x000fca00078e00ff */
[----:B------:R0:W-:Y:S01]  /*01d0*/  STG.E.U8 desc[UR6][R2.64], R4 ;  /* 0x0000000402007986 */ /* 0x0001e2000c101106 */
[----:B------:R-:W-:Y:S05]  /*01e0*/  BRA `(.L_x_3) ;  /* 0x0000000000247947 */ /* 0x000fea0003800000 */
.L_x_1:
[----:B------:R-:W-:-:S13]  /*01f0*/  ISETP.NE.AND P1, PT, R4, 0x47, PT ;  /* 0x000000470400780c */ /* 0x000fda0003f25270 */
[----:B------:R-:W-:Y:S05]  /*0200*/  @!P1 BRA `(.L_x_4) ;  /* 0x0000000000149947 */ /* 0x000fea0003800000 */
[----:B------:R-:W-:-:S13]  /*0210*/  ISETP.NE.AND P1, PT, R4, 0x54, PT ;  /* 0x000000540400780c */ /* 0x000fda0003f25270 */
[----:B------:R-:W-:Y:S05]  /*0220*/  @P1 BRA `(.L_x_3) ;  /* 0x0000000000141947 */ /* 0x000fea0003800000 */
[----:B------:R-:W-:-:S05]  /*0230*/  IMAD.MOV.U32 R4, RZ, RZ, 0x41 ;  /* 0x00000041ff047424 */ /* 0x000fca00078e00ff */
[----:B------:R3:W-:Y:S01]  /*0240*/  STG.E.U8 desc[UR6][R2.64], R4 ;  /* 0x0000000402007986 */ /* 0x0007e2000c101106 */
[----:B------:R-:W-:Y:S05]  /*0250*/  BRA `(.L_x_3) ;  /* 0x0000000000087947 */ /* 0x000fea0003800000 */
.L_x_4:
[----:B------:R-:W-:-:S05]  /*0260*/  IMAD.MOV.U32 R4, RZ, RZ, 0x43 ;  /* 0x00000043ff047424 */ /* 0x000fca00078e00ff */
[----:B------:R2:W-:Y:S02]  /*0270*/  STG.E.U8 desc[UR6][R2.64], R4 ;  /* 0x0000000402007986 */ /* 0x0005e4000c101106 */
.L_x_3:
[----:B------:R-:W-:Y:S05]  /*0280*/  BSYNC.RECONVERGENT B0 ;  /* 0x0000000000007941 */ /* 0x000fea0003800200 */
.L_x_0:
[----:B------:R-:W-:Y:S05]  /*0290*/  @!P0 BRA `(.L_x_5) ;  /* 0xfffffffc008c8947 */ /* 0x000fea000383ffff */
[----:B------:R-:W-:Y:S05]  /*02a0*/  EXIT ;  /* 0x000000000000794d */ /* 0x000fea0003800000 */
.L_x_6:
[----:B------:R-:W-:-:S00]  /*02b0*/  BRA `(.L_x_6) ;  /* 0xfffffffc00fc7947 */ /* 0x000fc0000383ffff */
[----:B------:R-:W-:-:S00]  /*02c0*/  NOP ;  /* 0x0000000000007918 */ /* 0x000fc00000000000 */
        /* <DEDUP_REMOVED lines=11> */
.L_x_7:


//--------------------- .nv.shared.reserved.0     --------------------------
	.section	.nv.shared.reserved.0,"aw",@nobits
	.weak		__nv_reservedSMEM_offset_0_alias
	.size		__nv_reservedSMEM_offset_0_alias, 0, 64
	.other		__nv_reservedSMEM_offset_0_alias,@"STO_CUDA_RESERVED_SHARED STV_DEFAULT"
__nv_reservedSMEM_offset_0_alias:
	.zero		0
	.zero		64


//--------------------- .nv.constant0._Z6invertPci --------------------------
	.section	.nv.constant0._Z6invertPci,"a",@progbits
	.sectionflags	@""
	.align	4
.nv.constant0._Z6invertPci:
	.zero		908


//--------------------- SYMBOLS --------------------------

	.type		.nv.reservedSmem.offset0,@object
	.size		.nv.reservedSmem.offset0,0x4
